	.headerflags	@"EF_CUDA_TEXMODE_UNIFIED EF_CUDA_64BIT_ADDRESS EF_CUDA_ACCELERATORS EF_CUDA_SM90 EF_CUDA_VIRTUAL_SM(EF_CUDA_SM90)"
	.elftype	@"ET_EXEC"


//--------------------- .nv.info                  --------------------------
	.section	.nv.info,"",@"SHT_CUDA_INFO"
	.align	4


	//----- nvinfo : EIATTR_REGCOUNT
	.align		4
        /*0000*/ 	.byte	0x04, 0x2f
        /*0002*/ 	.short	(.L_1 - .L_0)
	.align		4
.L_0:
        /*0004*/ 	.word	index@(triton_poi_fused_5)
        /*0008*/ 	.word	0x00000020


	//----- nvinfo : EIATTR_MIN_STACK_SIZE
	.align		4
.L_1:
        /*000c*/ 	.byte	0x04, 0x12
        /*000e*/ 	.short	(.L_3 - .L_2)
	.align		4
.L_2:
        /*0010*/ 	.word	index@(triton_poi_fused_5)
        /*0014*/ 	.word	0x00000000


	//----- nvinfo : EIATTR_FRAME_SIZE
	.align		4
.L_3:
        /*0018*/ 	.byte	0x04, 0x11
        /*001a*/ 	.short	(.L_5 - .L_4)
	.align		4
.L_4:
        /*001c*/ 	.word	index@(triton_poi_fused_5)
        /*0020*/ 	.word	0x00000000


	//----- nvinfo : EIATTR_MIN_STACK_SIZE
	.align		4
.L_5:
        /*0024*/ 	.byte	0x04, 0x12
        /*0026*/ 	.short	(.L_7 - .L_6)
	.align		4
.L_6:
        /*0028*/ 	.word	index@(triton_poi_fused_5)
        /*002c*/ 	.word	0x00000000
.L_7:


//--------------------- .nv.info.triton_poi_fused_5 --------------------------
	.section	.nv.info.triton_poi_fused_5,"",@"SHT_CUDA_INFO"
	.sectionflags	@""
	.align	4


	//----- nvinfo : EIATTR_CUDA_API_VERSION
	.align		4
        /*0000*/ 	.byte	0x04, 0x37
        /*0002*/ 	.short	(.L_9 - .L_8)
.L_8:
        /*0004*/ 	.word	0x0000007c


	//----- nvinfo : EIATTR_KPARAM_INFO
	.align		4
.L_9:
        /*0008*/ 	.byte	0x04, 0x17
        /*000a*/ 	.short	(.L_11 - .L_10)
.L_10:
        /*000c*/ 	.word	0x00000000
        /*0010*/ 	.short	0x0003
        /*0012*/ 	.short	0x0014
        /*0014*/ 	.byte	0x00, 0xf0, 0x11, 0x00


	//----- nvinfo : EIATTR_KPARAM_INFO
	.align		4
.L_11:
        /*0018*/ 	.byte	0x04, 0x17
        /*001a*/ 	.short	(.L_13 - .L_12)
.L_12:
        /*001c*/ 	.word	0x00000000
        /*0020*/ 	.short	0x0002
        /*0022*/ 	.short	0x0010
        /*0024*/ 	.byte	0x00, 0xf0, 0x11, 0x00


	//----- nvinfo : EIATTR_KPARAM_INFO
	.align		4
.L_13:
        /*0028*/ 	.byte	0x04, 0x17
        /*002a*/ 	.short	(.L_15 - .L_14)
.L_14:
        /*002c*/ 	.word	0x00000000
        /*0030*/ 	.short	0x0001
        /*0032*/ 	.short	0x0008
        /*0034*/ 	.byte	0x00, 0xf4, 0x21, 0x00


	//----- nvinfo : EIATTR_KPARAM_INFO
	.align		4
.L_15:
        /*0038*/ 	.byte	0x04, 0x17
        /*003a*/ 	.short	(.L_17 - .L_16)
.L_16:
        /*003c*/ 	.word	0x00000000
        /*0040*/ 	.short	0x0000
        /*0042*/ 	.short	0x0000
        /*0044*/ 	.byte	0x00, 0xf4, 0x21, 0x00


	//----- nvinfo : EIATTR_SPARSE_MMA_MASK
	.align		4
.L_17:
        /*0048*/ 	.byte	0x03, 0x50
        /*004a*/ 	.short	0x0000


	//----- nvinfo : EIATTR_MAXREG_COUNT
	.align		4
        /*004c*/ 	.byte	0x03, 0x1b
        /*004e*/ 	.short	0x00ff


	//----- nvinfo : EIATTR_EXIT_INSTR_OFFSETS
	.align		4
        /*0050*/ 	.byte	0x04, 0x1c
        /*0052*/ 	.short	(.L_19 - .L_18)


	//   ....[0]....
.L_18:
        /*0054*/ 	.word	0x000005b0


	//   ....[1]....
        /*0058*/ 	.word	0x00000600


	//----- nvinfo : EIATTR_REQNTID
	.align		4
.L_19:
        /*005c*/ 	.byte	0x04, 0x10
        /*005e*/ 	.short	(.L_21 - .L_20)
.L_20:
        /*0060*/ 	.word	0x00000080
        /*0064*/ 	.word	0x00000001
        /*0068*/ 	.word	0x00000001


	//----- nvinfo : EIATTR_CBANK_PARAM_SIZE
	.align		4
.L_21:
        /*006c*/ 	.byte	0x03, 0x19
        /*006e*/ 	.short	0x0018


	//----- nvinfo : EIATTR_PARAM_CBANK
	.align		4
        /*0070*/ 	.byte	0x04, 0x0a
        /*0072*/ 	.short	(.L_23 - .L_22)
	.align		4
.L_22:
        /*0074*/ 	.word	index@(.nv.constant0.triton_poi_fused_5)
        /*0078*/ 	.short	0x0210
        /*007a*/ 	.short	0x0018


	//----- nvinfo : EIATTR_SW_WAR
	.align		4
.L_23:
        /*007c*/ 	.byte	0x04, 0x36
        /*007e*/ 	.short	(.L_25 - .L_24)
.L_24:
        /*0080*/ 	.word	0x00000008
.L_25:


//--------------------- .nv.callgraph             --------------------------
	.section	.nv.callgraph,"",@"SHT_CUDA_CALLGRAPH"
	.align	4
	.sectionentsize	8
	.align		4
        /*0000*/ 	.word	0x00000000
	.align		4
        /*0004*/ 	.word	0xffffffff
	.align		4
        /*0008*/ 	.word	0x00000000
	.align		4
        /*000c*/ 	.word	0xfffffffe
	.align		4
        /*0010*/ 	.word	0x00000000
	.align		4
        /*0014*/ 	.word	0xfffffffd
	.align		4
        /*0018*/ 	.word	0x00000000
	.align		4
        /*001c*/ 	.word	0xfffffffc


//--------------------- .text.triton_poi_fused_5  --------------------------
	.section	.text.triton_poi_fused_5,"ax",@progbits
	.sectionflags	@"SHF_BARRIERS=1"
	.align	128
        .global         triton_poi_fused_5
        .type           triton_poi_fused_5,@function
        .size           triton_poi_fused_5,(.L_x_1 - triton_poi_fused_5)
        .other          triton_poi_fused_5,@"STO_CUDA_ENTRY STV_DEFAULT"
triton_poi_fused_5:
.text.triton_poi_fused_5:
[----:B------:R-:W0:Y:S01]  /*0000*/  LDC R1, c[0x0][0x28] ;  /* 0x00000a00ff017b82 */ /* 0x000e220000000800 */
[----:B------:R-:W1:Y:S07]  /*0010*/  S2R R21, SR_TID.X ;  /* 0x0000000000157919 */ /* 0x000e6e0000002100 */
[----:B------:R-:W2:Y:S01]  /*0020*/  LDC.64 R18, c[0x0][0x210] ;  /* 0x00008400ff127b82 */ /* 0x000ea20000000a00 */
[----:B------:R-:W3:Y:S01]  /*0030*/  S2R R0, SR_CTAID.X ;  /* 0x0000000000007919 */ /* 0x000ee20000002500 */
[----:B------:R-:W4:Y:S01]  /*0040*/  S2R R16, SR_CTAID.Y ;  /* 0x0000000000107919 */ /* 0x000f220000002600 */
[----:B------:R-:W-:Y:S01]  /*0050*/  HFMA2.MMA R28, -RZ, RZ, 0, 0 ;  /* 0x00000000ff1c7435 */ /* 0x000fe200000001ff */
[----:B------:R-:W-:Y:S01]  /*0060*/  ULDC.64 UR6, c[0x0][0x208] ;  /* 0x0000820000067ab9 */ /* 0x000fe20000000a00 */
[----:B-1----:R-:W-:Y:S01]  /*0070*/  SHF.R.U32.HI R17, RZ, 0x4, R21 ;  /* 0x00000004ff117819 */ /* 0x002fe20000011615 */
[----:B---3--:R-:W-:-:S03]  /*0080*/  IMAD.SHL.U32 R0, R0, 0x10, RZ ;  /* 0x0000001000007824 */ /* 0x008fc600078e00ff */
[----:B------:R-:W-:Y:S01]  /*0090*/  SGXT.U32 R17, R17, 0x3 ;  /* 0x000000031111781a */ /* 0x000fe20000000000 */
[----:B----4-:R-:W-:Y:S01]  /*00a0*/  IMAD.SHL.U32 R16, R16, 0x40, RZ ;  /* 0x0000004010107824 */ /* 0x010fe200078e00ff */
[----:B------:R-:W-:-:S04]  /*00b0*/  LOP3.LUT R10, R0, 0xf, R21, 0xf8, !PT ;  /* 0x0000000f000a7812 */ /* 0x000fc800078ef815 */
[----:B------:R-:W-:Y:S02]  /*00c0*/  LOP3.LUT R2, R16, R17, RZ, 0xfc, !PT ;  /* 0x0000001110027212 */ /* 0x000fe400078efcff */
[----:B------:R-:W-:Y:S02]  /*00d0*/  LOP3.LUT R3, R16, 0x8, R17, 0xfe, !PT ;  /* 0x0000000810037812 */ /* 0x000fe400078efe11 */
[----:B------:R-:W-:Y:S01]  /*00e0*/  LOP3.LUT R4, R16, 0x10, R17, 0xfe, !PT ;  /* 0x0000001010047812 */ /* 0x000fe200078efe11 */
[--C-:B------:R-:W-:Y:S01]  /*00f0*/  IMAD R11, R2, 0x9, R10.reuse ;  /* 0x00000009020b7824 */ /* 0x100fe200078e020a */
        /* <DEDUP_REMOVED lines=10> */
[----:B------:R-:W-:Y:S01]  /*01a0*/  ISETP.GE.AND P0, PT, R10, 0x9, PT ;  /* 0x000000090a00780c */ /* 0x000fe20003f06270 */
[----:B------:R-:W-:-:S02]  /*01b0*/  IMAD R29, R8, 0x9, R10 ;  /* 0x00000009081d7824 */ /* 0x000fc400078e020a */
[----:B------:R-:W-:Y:S02]  /*01c0*/  IMAD R20, R9, 0x9, R10 ;  /* 0x0000000909147824 */ /* 0x000fe400078e020a */
[----:B--2---:R-:W-:-:S04]  /*01d0*/  IMAD.WIDE R2, R11, 0x4, R18 ;  /* 0x000000040b027825 */ /* 0x004fc800078e0212 */
[----:B------:R-:W-:-:S04]  /*01e0*/  IMAD.WIDE R4, R13, 0x4, R18 ;  /* 0x000000040d047825 */ /* 0x000fc800078e0212 */
[----:B------:R-:W-:-:S04]  /*01f0*/  IMAD.WIDE R6, R15, 0x4, R18 ;  /* 0x000000040f067825 */ /* 0x000fc800078e0212 */
[----:B------:R-:W-:Y:S01]  /*0200*/  IMAD.WIDE R8, R23, 0x4, R18 ;  /* 0x0000000417087825 */ /* 0x000fe200078e0212 */
[----:B------:R-:W-:-:S03]  /*0210*/  CS2R R22, SRZ ;  /* 0x0000000000167805 */ /* 0x000fc6000001ff00 */
[--C-:B------:R-:W-:Y:S01]  /*0220*/  IMAD.WIDE R10, R25, 0x4, R18.reuse ;  /* 0x00000004190a7825 */ /* 0x100fe200078e0212 */
[----:B------:R-:W-:Y:S02]  /*0230*/  CS2R R24, SRZ ;  /* 0x0000000000187805 */ /* 0x000fe4000001ff00 */
[----:B------:R1:W2:Y:S01]  /*0240*/  @!P0 LDG.E.EL R23, desc[UR6][R2.64] ;  /* 0x0000000602178981 */ /* 0x0002a2000c2e1900 */
[--C-:B------:R-:W-:Y:S01]  /*0250*/  IMAD.WIDE R12, R27, 0x4, R18.reuse ;  /* 0x000000041b0c7825 */ /* 0x100fe200078e0212 */
[----:B------:R-:W-:Y:S02]  /*0260*/  CS2R R26, SRZ ;  /* 0x00000000001a7805 */ /* 0x000fe4000001ff00 */
[----:B------:R-:W3:Y:S01]  /*0270*/  @!P0 LDG.E.EL R24, desc[UR6][R4.64] ;  /* 0x0000000604188981 */ /* 0x000ee2000c2e1900 */
[----:B------:R-:W-:-:S03]  /*0280*/  IMAD.WIDE R14, R29, 0x4, R18 ;  /* 0x000000041d0e7825 */ /* 0x000fc600078e0212 */
[----:B------:R4:W5:Y:S01]  /*0290*/  @!P0 LDG.E.EL R22, desc[UR6][R8.64] ;  /* 0x0000000608168981 */ /* 0x000962000c2e1900 */
[----:B------:R-:W-:-:S03]  /*02a0*/  IMAD.WIDE R18, R20, 0x4, R18 ;  /* 0x0000000414127825 */ /* 0x000fc600078e0212 */
[----:B------:R1:W5:Y:S01]  /*02b0*/  @!P0 LDG.E.EL R25, desc[UR6][R10.64] ;  /* 0x000000060a198981 */ /* 0x000362000c2e1900 */
[----:B------:R-:W-:-:S03]  /*02c0*/  IMAD.MOV.U32 R20, RZ, RZ, RZ ;  /* 0x000000ffff147224 */ /* 0x000fc600078e00ff */
[----:B------:R-:W5:Y:S04]  /*02d0*/  @!P0 LDG.E.EL R28, desc[UR6][R12.64] ;  /* 0x000000060c1c8981 */ /* 0x000f68000c2e1900 */
[----:B------:R-:W5:Y:S04]  /*02e0*/  @!P0 LDG.E.EL R20, desc[UR6][R6.64] ;  /* 0x0000000606148981 */ /* 0x000f68000c2e1900 */
[----:B------:R-:W5:Y:S04]  /*02f0*/  @!P0 LDG.E.EL R27, desc[UR6][R14.64] ;  /* 0x000000060e1b8981 */ /* 0x000f68000c2e1900 */
[----:B------:R-:W5:Y:S01]  /*0300*/  @!P0 LDG.E.EL R26, desc[UR6][R18.64] ;  /* 0x00000006121a8981 */ /* 0x000f62000c2e1900 */
[----:B------:R-:W4:Y:S01]  /*0310*/  S2UR UR5, SR_CgaCtaId ;  /* 0x00000000000579c3 */ /* 0x000f220000008800 */
[----:B-1----:R-:W-:Y:S01]  /*0320*/  IMAD.SHL.U32 R2, R21, 0x40, RZ ;  /* 0x0000004015027824 */ /* 0x002fe200078e00ff */
[----:B------:R-:W-:-:S04]  /*0330*/  UMOV UR4, 0x400 ;  /* 0x0000040000047882 */ /* 0x000fc80000000000 */
[----:B------:R-:W-:-:S04]  /*0340*/  LOP3.LUT R2, R2, 0x3c0, RZ, 0xc0, !PT ;  /* 0x000003c002027812 */ /* 0x000fc800078ec0ff */
[----:B------:R-:W-:Y:S01]  /*0350*/  LOP3.LUT R3, R2, R17, RZ, 0xfc, !PT ;  /* 0x0000001102037212 */ /* 0x000fe200078efcff */
[----:B0---4-:R-:W-:-:S06]  /*0360*/  UPRMT UR4, UR5, 0x654, UR4 ;  /* 0x0000065405047896 */ /* 0x011fcc0008000004 */
[----:B------:R-:W-:-:S05]  /*0370*/  LEA.HI R2, R2, UR4, RZ, 0x1e ;  /* 0x0000000402027c11 */ /* 0x000fca000f8ff0ff */
[----:B------:R-:W-:Y:S01]  /*0380*/  IMAD R29, R3, 0x4, R2 ;  /* 0x00000004031d7824 */ /* 0x000fe200078e0202 */
[C---:B------:R-:W-:Y:S02]  /*0390*/  LOP3.LUT R2, R21.reuse, 0x70, RZ, 0xc0, !PT ;  /* 0x0000007015027812 */ /* 0x040fe400078ec0ff */
[----:B------:R-:W-:-:S03]  /*03a0*/  SHF.L.U32 R21, R21, 0x2, RZ ;  /* 0x0000000215157819 */ /* 0x000fc600000006ff */
[----:B------:R-:W-:Y:S01]  /*03b0*/  VIADD R3, R2, UR4 ;  /* 0x0000000402037c36 */ /* 0x000fe20008000000 */
[----:B------:R-:W-:-:S05]  /*03c0*/  LOP3.LUT R8, R21, 0x1fc, RZ, 0xc0, !PT ;  /* 0x000001fc15087812 */ /* 0x000fca00078ec0ff */
[----:B------:R-:W-:Y:S01]  /*03d0*/  IMAD R4, R8, 0x4, R3 ;  /* 0x0000000408047824 */ /* 0x000fe200078e0203 */
[----:B------:R-:W-:Y:S01]  /*03e0*/  LOP3.LUT R16, R16, 0x3c, R21, 0xf8, !PT ;  /* 0x0000003c10107812 */ /* 0x000fe200078ef815 */
[----:B------:R-:W0:Y:S04]  /*03f0*/  LDC.64 R2, c[0x0][0x218] ;  /* 0x00008600ff027b82 */ /* 0x000e280000000a00 */
[----:B------:R-:W-:-:S05]  /*0400*/  IMAD.HI R9, R16, 0x2aaaaaab, RZ ;  /* 0x2aaaaaab10097827 */ /* 0x000fca00078e02ff */
[----:B------:R-:W-:-:S04]  /*0410*/  SHF.R.U32.HI R10, RZ, 0x1f, R9 ;  /* 0x0000001fff0a7819 */ /* 0x000fc80000011609 */
[----:B------:R-:W-:Y:S02]  /*0420*/  LEA.HI.SX32 R11, R9, R10, 0x1b ;  /* 0x0000000a090b7211 */ /* 0x000fe400078fdaff */
[----:B------:R-:W-:Y:S02]  /*0430*/  LOP3.LUT R10, R8, 0x200, RZ, 0xfc, !PT ;  /* 0x00000200080a7812 */ /* 0x000fe400078efcff */
[----:B------:R-:W-:Y:S01]  /*0440*/  LOP3.LUT R9, R0, R17, RZ, 0xfc, !PT ;  /* 0x0000001100097212 */ /* 0x000fe200078efcff */
[C---:B------:R-:W-:Y:S01]  /*0450*/  IMAD R16, R11.reuse, -0xc0, R16 ;  /* 0xffffff400b107824 */ /* 0x040fe200078e0210 */
[----:B------:R-:W-:Y:S02]  /*0460*/  LOP3.LUT R0, R0, 0x8, R17, 0xfe, !PT ;  /* 0x0000000800007812 */ /* 0x000fe400078efe11 */
[----:B------:R-:W-:Y:S01]  /*0470*/  SHF.R.U32.HI R10, RZ, 0x2, R10 ;  /* 0x00000002ff0a7819 */ /* 0x000fe2000001160a */
[----:B------:R-:W-:Y:S01]  /*0480*/  IMAD R16, R11, 0x6c0, R16 ;  /* 0x000006c00b107824 */ /* 0x000fe200078e0210 */
[----:B------:R-:W-:-:S02]  /*0490*/  ISETP.GE.AND P1, PT, R9, 0x9, PT ;  /* 0x000000090900780c */ /* 0x000fc40003f26270 */
[----:B------:R-:W-:Y:S01]  /*04a0*/  ISETP.GE.AND P0, PT, R0, 0x9, PT ;  /* 0x000000090000780c */ /* 0x000fe20003f06270 */
[----:B------:R-:W-:Y:S01]  /*04b0*/  IMAD R11, R9, 0xc0, R16 ;  /* 0x000000c0090b7824 */ /* 0x000fe200078e0210 */
[----:B------:R-:W-:-:S04]  /*04c0*/  LOP3.LUT R10, R10, 0xf0, RZ, 0xc0, !PT ;  /* 0x000000f00a0a7812 */ /* 0x000fc800078ec0ff */
[----:B------:R-:W-:Y:S01]  /*04d0*/  IADD3 R9, R10, UR4, RZ ;  /* 0x000000040a097c10 */ /* 0x000fe2000fffe0ff */
[----:B0-----:R-:W-:-:S04]  /*04e0*/  IMAD.WIDE R10, R11, 0x4, R2 ;  /* 0x000000040b0a7825 */ /* 0x001fc800078e0202 */
[----:B------:R-:W-:Y:S01]  /*04f0*/  IMAD R9, R8, 0x4, R9 ;  /* 0x0000000408097824 */ /* 0x000fe200078e0209 */
[----:B--2---:R-:W-:Y:S04]  /*0500*/  STS [R29], R23 ;  /* 0x000000171d007388 */ /* 0x004fe80000000800 */
[----:B---3--:R-:W-:Y:S04]  /*0510*/  STS [R29+0x20], R24 ;  /* 0x000020181d007388 */ /* 0x008fe80000000800 */
[----:B-----5:R-:W-:Y:S04]  /*0520*/  STS [R29+0x60], R22 ;  /* 0x000060161d007388 */ /* 0x020fe80000000800 */
[----:B------:R-:W-:Y:S04]  /*0530*/  STS [R29+0x80], R25 ;  /* 0x000080191d007388 */ /* 0x000fe80000000800 */
[----:B------:R-:W-:Y:S04]  /*0540*/  STS [R29+0xa0], R28 ;  /* 0x0000a01c1d007388 */ /* 0x000fe80000000800 */
[----:B------:R-:W-:Y:S04]  /*0550*/  STS [R29+0x40], R20 ;  /* 0x000040141d007388 */ /* 0x000fe80000000800 */
[----:B------:R-:W-:Y:S04]  /*0560*/  STS [R29+0xc0], R27 ;  /* 0x0000c01b1d007388 */ /* 0x000fe80000000800 */
[----:B------:R-:W-:Y:S01]  /*0570*/  STS [R29+0xe0], R26 ;  /* 0x0000e01a1d007388 */ /* 0x000fe20000000800 */
[----:B------:R-:W-:Y:S06]  /*0580*/  BAR.SYNC.DEFER_BLOCKING 0x0 ;  /* 0x0000000000007b1d */ /* 0x000fec0000010000 */
[----:B------:R-:W0:Y:S04]  /*0590*/  LDS.128 R4, [R4] ;  /* 0x0000000004047984 */ /* 0x000e280000000c00 */
[----:B0-----:R0:W-:Y:S02]  /*05a0*/  @!P1 STG.E.128 desc[UR6][R10.64], R4 ;  /* 0x000000040a009986 */ /* 0x0011e4000c101d06 */
[----:B0-----:R-:W-:Y:S05]  /*05b0*/  @P0 EXIT ;  /* 0x000000000000094d */ /* 0x001fea0003800000 */
[----:B0-----:R-:W0:Y:S01]  /*05c0*/  LDS.128 R8, [R9+0x800] ;  /* 0x0008000009087984 */ /* 0x001e220000000c00 */
[----:B------:R-:W-:-:S04]  /*05d0*/  IMAD R5, R0, 0xc0, R16 ;  /* 0x000000c000057824 */ /* 0x000fc800078e0210 */
[----:B------:R-:W-:-:S05]  /*05e0*/  IMAD.WIDE R2, R5, 0x4, R2 ;  /* 0x0000000405027825 */ /* 0x000fca00078e0202 */
[----:B0-----:R-:W-:Y:S01]  /*05f0*/  STG.E.128 desc[UR6][R2.64], R8 ;  /* 0x0000000802007986 */ /* 0x001fe2000c101d06 */
[----:B------:R-:W-:Y:S05]  /*0600*/  EXIT ;  /* 0x000000000000794d */ /* 0x000fea0003800000 */
.L_x_0:
[----:B------:R-:W-:-:S00]  /*0610*/  BRA `(.L_x_0) ;  /* 0xfffffffc00fc7947 */ /* 0x000fc0000383ffff */
[----:B------:R-:W-:-:S00]  /*0620*/  NOP ;  /* 0x0000000000007918 */ /* 0x000fc00000000000 */
        /* <DEDUP_REMOVED lines=13> */
.L_x_1:


//--------------------- .nv.shared.triton_poi_fused_5 --------------------------
	.section	.nv.shared.triton_poi_fused_5,"aw",@nobits
	.sectionflags	@""
	.align	16
	.zero		1024


//--------------------- .nv.constant0.triton_poi_fused_5 --------------------------
	.section	.nv.constant0.triton_poi_fused_5,"a",@progbits
	.sectionflags	@""
	.align	4
.nv.constant0.triton_poi_fused_5:
	.zero		552
